//
// Generated by NVIDIA NVVM Compiler
//
// Compiler Build ID: CL-36424714
// Cuda compilation tools, release 13.0, V13.0.88
// Based on NVVM 20.0.0
//

.version 9.0
.target sm_100
.address_size 64

	// .globl	max_reduce_along_dim

.visible .entry max_reduce_along_dim(
	.param .u64 .ptr .align 1 max_reduce_along_dim_param_0,
	.param .u64 .ptr .align 1 max_reduce_along_dim_param_1,
	.param .u32 max_reduce_along_dim_param_2,
	.param .u32 max_reduce_along_dim_param_3,
	.param .u32 max_reduce_along_dim_param_4
)
{
	.reg .pred 	%p<40>;
	.reg .b32 	%r<49>;
	.reg .b32 	%f<83>;
	.reg .b64 	%rd<43>;

	ld.param.u64 	%rd3, [max_reduce_along_dim_param_0];
	ld.param.u64 	%rd2, [max_reduce_along_dim_param_1];
	ld.param.u32 	%r29, [max_reduce_along_dim_param_2];
	ld.param.u32 	%r27, [max_reduce_along_dim_param_3];
	ld.param.u32 	%r28, [max_reduce_along_dim_param_4];
	cvta.to.global.u64 	%rd1, %rd3;
	mov.u32 	%r30, %ctaid.x;
	mov.u32 	%r31, %ntid.x;
	mov.u32 	%r32, %tid.x;
	mad.lo.s32 	%r1, %r30, %r31, %r32;
	mul.lo.s32 	%r33, %r28, %r29;
	setp.ge.s32 	%p1, %r1, %r33;
	@%p1 bra 	$L__BB0_15;
	div.s32 	%r2, %r1, %r28;
	mul.lo.s32 	%r34, %r2, %r28;
	sub.s32 	%r3, %r1, %r34;
	setp.lt.s32 	%p2, %r27, 1;
	mov.f32 	%f82, 0fFF800000;
	@%p2 bra 	$L__BB0_14;
	mul.lo.s32 	%r4, %r2, %r27;
	and.b32  	%r5, %r27, 15;
	setp.lt.u32 	%p3, %r27, 16;
	mov.f32 	%f82, 0fFF800000;
	mov.b32 	%r45, 0;
	@%p3 bra 	$L__BB0_5;
	and.b32  	%r45, %r27, 2147483632;
	neg.s32 	%r43, %r45;
	mad.lo.s32 	%r42, %r34, %r27, %r3;
	shl.b32 	%r9, %r28, 4;
	mov.f32 	%f82, 0fFF800000;
	mul.wide.s32 	%rd6, %r28, 4;
$L__BB0_4:
	.pragma "nounroll";
	mul.wide.s32 	%rd4, %r42, 4;
	add.s64 	%rd5, %rd1, %rd4;
	ld.global.f32 	%f18, [%rd5];
	setp.gt.f32 	%p4, %f18, %f82;
	selp.f32 	%f19, %f18, %f82, %p4;
	add.s64 	%rd7, %rd5, %rd6;
	ld.global.f32 	%f20, [%rd7];
	setp.gt.f32 	%p5, %f20, %f19;
	selp.f32 	%f21, %f20, %f19, %p5;
	add.s64 	%rd8, %rd7, %rd6;
	ld.global.f32 	%f22, [%rd8];
	setp.gt.f32 	%p6, %f22, %f21;
	selp.f32 	%f23, %f22, %f21, %p6;
	add.s64 	%rd9, %rd8, %rd6;
	ld.global.f32 	%f24, [%rd9];
	setp.gt.f32 	%p7, %f24, %f23;
	selp.f32 	%f25, %f24, %f23, %p7;
	add.s64 	%rd10, %rd9, %rd6;
	ld.global.f32 	%f26, [%rd10];
	setp.gt.f32 	%p8, %f26, %f25;
	selp.f32 	%f27, %f26, %f25, %p8;
	add.s64 	%rd11, %rd10, %rd6;
	ld.global.f32 	%f28, [%rd11];
	setp.gt.f32 	%p9, %f28, %f27;
	selp.f32 	%f29, %f28, %f27, %p9;
	add.s64 	%rd12, %rd11, %rd6;
	ld.global.f32 	%f30, [%rd12];
	setp.gt.f32 	%p10, %f30, %f29;
	selp.f32 	%f31, %f30, %f29, %p10;
	add.s64 	%rd13, %rd12, %rd6;
	ld.global.f32 	%f32, [%rd13];
	setp.gt.f32 	%p11, %f32, %f31;
	selp.f32 	%f33, %f32, %f31, %p11;
	add.s64 	%rd14, %rd13, %rd6;
	ld.global.f32 	%f34, [%rd14];
	setp.gt.f32 	%p12, %f34, %f33;
	selp.f32 	%f35, %f34, %f33, %p12;
	add.s64 	%rd15, %rd14, %rd6;
	ld.global.f32 	%f36, [%rd15];
	setp.gt.f32 	%p13, %f36, %f35;
	selp.f32 	%f37, %f36, %f35, %p13;
	add.s64 	%rd16, %rd15, %rd6;
	ld.global.f32 	%f38, [%rd16];
	setp.gt.f32 	%p14, %f38, %f37;
	selp.f32 	%f39, %f38, %f37, %p14;
	add.s64 	%rd17, %rd16, %rd6;
	ld.global.f32 	%f40, [%rd17];
	setp.gt.f32 	%p15, %f40, %f39;
	selp.f32 	%f41, %f40, %f39, %p15;
	add.s64 	%rd18, %rd17, %rd6;
	ld.global.f32 	%f42, [%rd18];
	setp.gt.f32 	%p16, %f42, %f41;
	selp.f32 	%f43, %f42, %f41, %p16;
	add.s64 	%rd19, %rd18, %rd6;
	ld.global.f32 	%f44, [%rd19];
	setp.gt.f32 	%p17, %f44, %f43;
	selp.f32 	%f45, %f44, %f43, %p17;
	add.s64 	%rd20, %rd19, %rd6;
	ld.global.f32 	%f46, [%rd20];
	setp.gt.f32 	%p18, %f46, %f45;
	selp.f32 	%f47, %f46, %f45, %p18;
	add.s64 	%rd21, %rd20, %rd6;
	ld.global.f32 	%f48, [%rd21];
	setp.gt.f32 	%p19, %f48, %f47;
	selp.f32 	%f82, %f48, %f47, %p19;
	add.s32 	%r43, %r43, 16;
	add.s32 	%r42, %r42, %r9;
	setp.ne.s32 	%p20, %r43, 0;
	@%p20 bra 	$L__BB0_4;
$L__BB0_5:
	setp.eq.s32 	%p21, %r5, 0;
	@%p21 bra 	$L__BB0_14;
	and.b32  	%r15, %r27, 7;
	setp.lt.u32 	%p22, %r5, 8;
	@%p22 bra 	$L__BB0_8;
	add.s32 	%r37, %r45, %r4;
	mad.lo.s32 	%r38, %r37, %r28, %r3;
	mul.wide.s32 	%rd22, %r38, 4;
	add.s64 	%rd23, %rd1, %rd22;
	ld.global.f32 	%f50, [%rd23];
	setp.gt.f32 	%p23, %f50, %f82;
	selp.f32 	%f51, %f50, %f82, %p23;
	mul.wide.s32 	%rd24, %r28, 4;
	add.s64 	%rd25, %rd23, %rd24;
	ld.global.f32 	%f52, [%rd25];
	setp.gt.f32 	%p24, %f52, %f51;
	selp.f32 	%f53, %f52, %f51, %p24;
	add.s64 	%rd26, %rd25, %rd24;
	ld.global.f32 	%f54, [%rd26];
	setp.gt.f32 	%p25, %f54, %f53;
	selp.f32 	%f55, %f54, %f53, %p25;
	add.s64 	%rd27, %rd26, %rd24;
	ld.global.f32 	%f56, [%rd27];
	setp.gt.f32 	%p26, %f56, %f55;
	selp.f32 	%f57, %f56, %f55, %p26;
	add.s64 	%rd28, %rd27, %rd24;
	ld.global.f32 	%f58, [%rd28];
	setp.gt.f32 	%p27, %f58, %f57;
	selp.f32 	%f59, %f58, %f57, %p27;
	add.s64 	%rd29, %rd28, %rd24;
	ld.global.f32 	%f60, [%rd29];
	setp.gt.f32 	%p28, %f60, %f59;
	selp.f32 	%f61, %f60, %f59, %p28;
	add.s64 	%rd30, %rd29, %rd24;
	ld.global.f32 	%f62, [%rd30];
	setp.gt.f32 	%p29, %f62, %f61;
	selp.f32 	%f63, %f62, %f61, %p29;
	add.s64 	%rd31, %rd30, %rd24;
	ld.global.f32 	%f64, [%rd31];
	setp.gt.f32 	%p30, %f64, %f63;
	selp.f32 	%f82, %f64, %f63, %p30;
	add.s32 	%r45, %r45, 8;
$L__BB0_8:
	setp.eq.s32 	%p31, %r15, 0;
	@%p31 bra 	$L__BB0_14;
	and.b32  	%r18, %r27, 3;
	setp.lt.u32 	%p32, %r15, 4;
	@%p32 bra 	$L__BB0_11;
	add.s32 	%r39, %r45, %r4;
	mad.lo.s32 	%r40, %r39, %r28, %r3;
	mul.wide.s32 	%rd32, %r40, 4;
	add.s64 	%rd33, %rd1, %rd32;
	ld.global.f32 	%f66, [%rd33];
	setp.gt.f32 	%p33, %f66, %f82;
	selp.f32 	%f67, %f66, %f82, %p33;
	mul.wide.s32 	%rd34, %r28, 4;
	add.s64 	%rd35, %rd33, %rd34;
	ld.global.f32 	%f68, [%rd35];
	setp.gt.f32 	%p34, %f68, %f67;
	selp.f32 	%f69, %f68, %f67, %p34;
	add.s64 	%rd36, %rd35, %rd34;
	ld.global.f32 	%f70, [%rd36];
	setp.gt.f32 	%p35, %f70, %f69;
	selp.f32 	%f71, %f70, %f69, %p35;
	add.s64 	%rd37, %rd36, %rd34;
	ld.global.f32 	%f72, [%rd37];
	setp.gt.f32 	%p36, %f72, %f71;
	selp.f32 	%f82, %f72, %f71, %p36;
	add.s32 	%r45, %r45, 4;
$L__BB0_11:
	setp.eq.s32 	%p37, %r18, 0;
	@%p37 bra 	$L__BB0_14;
	add.s32 	%r41, %r45, %r4;
	mad.lo.s32 	%r48, %r28, %r41, %r3;
	neg.s32 	%r47, %r18;
$L__BB0_13:
	.pragma "nounroll";
	mul.wide.s32 	%rd38, %r48, 4;
	add.s64 	%rd39, %rd1, %rd38;
	ld.global.f32 	%f73, [%rd39];
	setp.gt.f32 	%p38, %f73, %f82;
	selp.f32 	%f82, %f73, %f82, %p38;
	add.s32 	%r48, %r48, %r28;
	add.s32 	%r47, %r47, 1;
	setp.ne.s32 	%p39, %r47, 0;
	@%p39 bra 	$L__BB0_13;
$L__BB0_14:
	cvta.to.global.u64 	%rd40, %rd2;
	mul.wide.s32 	%rd41, %r1, 4;
	add.s64 	%rd42, %rd40, %rd41;
	st.global.f32 	[%rd42], %f82;
$L__BB0_15:
	ret;

}


// ===== COMPILED SASS (sm_100) =====

	.target	sm_100

	.elftype	@"ET_EXEC"


//--------------------- .note.nv.tkinfo           --------------------------
	.section	.note.nv.tkinfo,"",@"SHT_NOTE"
	.sectionflags	@"SHF_NOTE_NV_TKINFO"
	.tkinfo
        /*0018*/ 	.word	0x00000002
        /*0030*/ 	.string	""
        /*0030*/ 	.string	"ptxas"
        /*0030*/ 	.string	"Cuda compilation tools, release 13.0, V13.0.88"
        /*0030*/ 	.string	"Build cuda_13.0.r13.0/compiler.36424714_0"
        /*0030*/ 	.string	"-arch sm_100 -m 64 "



//--------------------- .note.nv.cuinfo           --------------------------
	.section	.note.nv.cuinfo,"",@"SHT_NOTE"
	.sectionflags	@"SHF_NOTE_NV_CUINFO"
        /*0018*/ 	.short	0x0002
        /*001a*/ 	.short	0x0064
        /*001c*/ 	.short	0x0082
	.zero		2


//--------------------- .nv.info                  --------------------------
	.section	.nv.info,"",@"SHT_CUDA_INFO"
	.align	4


	//----- nvinfo : EIATTR_REGCOUNT
	.align		4
        /*0000*/ 	.byte	0x04, 0x2f
        /*0002*/ 	.short	(.L_1 - .L_0)
	.align		4
.L_0:
        /*0004*/ 	.word	index@(max_reduce_along_dim)
        /*0008*/ 	.word	0x00000020


	//----- nvinfo : EIATTR_FRAME_SIZE
	.align		4
.L_1:
        /*000c*/ 	.byte	0x04, 0x11
        /*000e*/ 	.short	(.L_3 - .L_2)
	.align		4
.L_2:
        /*0010*/ 	.word	index@(max_reduce_along_dim)
        /*0014*/ 	.word	0x00000000


	//----- nvinfo : EIATTR_MIN_STACK_SIZE
	.align		4
.L_3:
        /*0018*/ 	.byte	0x04, 0x12
        /*001a*/ 	.short	(.L_5 - .L_4)
	.align		4
.L_4:
        /*001c*/ 	.word	index@(max_reduce_along_dim)
        /*0020*/ 	.word	0x00000000
.L_5:


//--------------------- .nv.compat                --------------------------
	.section	.nv.compat,"",@"SHT_CUDA_COMPAT_INFO"
	.align	4
        /*0000*/ 	.byte	0x02, 0x09, 0x00, 0x00, 0x02, 0x02, 0x01, 0x00, 0x02, 0x05, 0x05, 0x00, 0x03, 0x07, 0x01, 0x01
        /*0010*/ 	.byte	0x02, 0x03, 0x00, 0x00, 0x02, 0x06, 0x01, 0x00, 0x04, 0x0b, 0x08, 0x00, 0x09, 0x00, 0x00, 0x00
        /*0020*/ 	.byte	0x00, 0x00, 0x00, 0x00


//--------------------- .nv.info.max_reduce_along_dim --------------------------
	.section	.nv.info.max_reduce_along_dim,"",@"SHT_CUDA_INFO"
	.sectionflags	@""
	.align	4


	//----- nvinfo : EIATTR_CUDA_API_VERSION
	.align		4
        /*0000*/ 	.byte	0x04, 0x37
        /*0002*/ 	.short	(.L_7 - .L_6)
.L_6:
        /*0004*/ 	.word	0x00000082


	//----- nvinfo : EIATTR_KPARAM_INFO
	.align		4
.L_7:
        /*0008*/ 	.byte	0x04, 0x17
        /*000a*/ 	.short	(.L_9 - .L_8)
.L_8:
        /*000c*/ 	.word	0x00000000
        /*0010*/ 	.short	0x0004
        /*0012*/ 	.short	0x0018
        /*0014*/ 	.byte	0x00, 0xf0, 0x11, 0x00


	//----- nvinfo : EIATTR_KPARAM_INFO
	.align		4
.L_9:
        /*0018*/ 	.byte	0x04, 0x17
        /*001a*/ 	.short	(.L_11 - .L_10)
.L_10:
        /*001c*/ 	.word	0x00000000
        /*0020*/ 	.short	0x0003
        /*0022*/ 	.short	0x0014
        /*0024*/ 	.byte	0x00, 0xf0, 0x11, 0x00


	//----- nvinfo : EIATTR_KPARAM_INFO
	.align		4
.L_11:
        /*0028*/ 	.byte	0x04, 0x17
        /*002a*/ 	.short	(.L_13 - .L_12)
.L_12:
        /*002c*/ 	.word	0x00000000
        /*0030*/ 	.short	0x0002
        /*0032*/ 	.short	0x0010
        /*0034*/ 	.byte	0x00, 0xf0, 0x11, 0x00


	//----- nvinfo : EIATTR_KPARAM_INFO
	.align		4
.L_13:
        /*0038*/ 	.byte	0x04, 0x17
        /*003a*/ 	.short	(.L_15 - .L_14)
.L_14:
        /*003c*/ 	.word	0x00000000
        /*0040*/ 	.short	0x0001
        /*0042*/ 	.short	0x0008
        /*0044*/ 	.byte	0x00, 0xf5, 0x21, 0x00


	//----- nvinfo : EIATTR_KPARAM_INFO
	.align		4
.L_15:
        /*0048*/ 	.byte	0x04, 0x17
        /*004a*/ 	.short	(.L_17 - .L_16)
.L_16:
        /*004c*/ 	.word	0x00000000
        /*0050*/ 	.short	0x0000
        /*0052*/ 	.short	0x0000
        /*0054*/ 	.byte	0x00, 0xf5, 0x21, 0x00


	//----- nvinfo : EIATTR_SPARSE_MMA_MASK
	.align		4
.L_17:
        /*0058*/ 	.byte	0x03, 0x50
        /*005a*/ 	.short	0x0000


	//----- nvinfo : EIATTR_MAXREG_COUNT
	.align		4
        /*005c*/ 	.byte	0x03, 0x1b
        /*005e*/ 	.short	0x00ff


	//----- nvinfo : EIATTR_MERCURY_ISA_VERSION
	.align		4
        /*0060*/ 	.byte	0x03, 0x5f
        /*0062*/ 	.short	0x0101


	//----- nvinfo : EIATTR_VRC_CTA_INIT_COUNT
	.align		4
        /*0064*/ 	.byte	0x02, 0x4a
	.zero		1
	.zero		1


	//----- nvinfo : EIATTR_EXIT_INSTR_OFFSETS
	.align		4
        /*0068*/ 	.byte	0x04, 0x1c
        /*006a*/ 	.short	(.L_19 - .L_18)


	//   ....[0]....
.L_18:
        /*006c*/ 	.word	0x00000090


	//   ....[1]....
        /*0070*/ 	.word	0x00000ca0


	//----- nvinfo : EIATTR_CBANK_PARAM_SIZE
	.align		4
.L_19:
        /*0074*/ 	.byte	0x03, 0x19
        /*0076*/ 	.short	0x001c


	//----- nvinfo : EIATTR_PARAM_CBANK
	.align		4
        /*0078*/ 	.byte	0x04, 0x0a
        /*007a*/ 	.short	(.L_21 - .L_20)
	.align		4
.L_20:
        /*007c*/ 	.word	index@(.nv.constant0.max_reduce_along_dim)
        /*0080*/ 	.short	0x0380
        /*0082*/ 	.short	0x001c


	//----- nvinfo : EIATTR_SW_WAR
	.align		4
.L_21:
        /*0084*/ 	.byte	0x04, 0x36
        /*0086*/ 	.short	(.L_23 - .L_22)
.L_22:
        /*0088*/ 	.word	0x00000008
.L_23:


//--------------------- .nv.callgraph             --------------------------
	.section	.nv.callgraph,"",@"SHT_CUDA_CALLGRAPH"
	.align	4
	.sectionentsize	8
	.align		4
        /*0000*/ 	.word	0x00000000
	.align		4
        /*0004*/ 	.word	0xffffffff
	.align		4
        /*0008*/ 	.word	0x00000000
	.align		4
        /*000c*/ 	.word	0xfffffffe
	.align		4
        /*0010*/ 	.word	0x00000000
	.align		4
        /*0014*/ 	.word	0xfffffffd
	.align		4
        /*0018*/ 	.word	0x00000000
	.align		4
        /*001c*/ 	.word	0xfffffffc


//--------------------- .text.max_reduce_along_dim --------------------------
	.section	.text.max_reduce_along_dim,"ax",@progbits
	.align	128
        .global         max_reduce_along_dim
        .type           max_reduce_along_dim,@function
        .size           max_reduce_along_dim,(.L_x_7 - max_reduce_along_dim)
        .other          max_reduce_along_dim,@"STO_CUDA_ENTRY STV_DEFAULT"
max_reduce_along_dim:
.text.max_reduce_along_dim:
[----:B------:R-:W-:Y:S01]  /*0000*/  LDC R1, c[0x0][0x37c] ;  /* 0x0000df00ff017b82 */ /* 0x000fe20000000800 */
[----:B------:R-:W0:Y:S07]  /*0010*/  S2R R2, SR_TID.X ;  /* 0x0000000000027919 */ /* 0x000e2e0000002100 */
[----:B------:R-:W0:Y:S01]  /*0020*/  S2UR UR4, SR_CTAID.X ;  /* 0x00000000000479c3 */ /* 0x000e220000002500 */
[----:B------:R-:W1:Y:S07]  /*0030*/  LDCU UR5, c[0x0][0x390] ;  /* 0x00007200ff0577ac */ /* 0x000e6e0008000800 */
[----:B------:R-:W0:Y:S08]  /*0040*/  LDC R3, c[0x0][0x360] ;  /* 0x0000d800ff037b82 */ /* 0x000e300000000800 */
[----:B------:R-:W1:Y:S01]  /*0050*/  LDC R0, c[0x0][0x398] ;  /* 0x0000e600ff007b82 */ /* 0x000e620000000800 */
[----:B0-----:R-:W-:-:S02]  /*0060*/  IMAD R3, R3, UR4, R2 ;  /* 0x0000000403037c24 */ /* 0x001fc4000f8e0202 */
[----:B-1----:R-:W-:-:S05]  /*0070*/  IMAD R2, R0, UR5, RZ ;  /* 0x0000000500027c24 */ /* 0x002fca000f8e02ff */
[----:B------:R-:W-:-:S13]  /*0080*/  ISETP.GE.AND P0, PT, R3, R2, PT ;  /* 0x000000020300720c */ /* 0x000fda0003f06270 */
[----:B------:R-:W-:Y:S05]  /*0090*/  @P0 EXIT ;  /* 0x000000000000094d */ /* 0x000fea0003800000 */
[----:B------:R-:W-:Y:S01]  /*00a0*/  IABS R7, R0 ;  /* 0x0000000000077213 */ /* 0x000fe20000000000 */
[----:B------:R-:W0:Y:S03]  /*00b0*/  LDCU UR7, c[0x0][0x394] ;  /* 0x00007280ff0777ac */ /* 0x000e260008000800 */
[----:B------:R-:W1:Y:S01]  /*00c0*/  I2F.RP R2, R7 ;  /* 0x0000000700027306 */ /* 0x000e620000209400 */
[----:B------:R-:W2:Y:S07]  /*00d0*/  LDCU.64 UR8, c[0x0][0x358] ;  /* 0x00006b00ff0877ac */ /* 0x000eae0008000a00 */
[----:B-1----:R-:W1:Y:S01]  /*00e0*/  MUFU.RCP R2, R2 ;  /* 0x0000000200027308 */ /* 0x002e620000001000 */
[----:B0-----:R-:W-:Y:S01]  /*00f0*/  UISETP.GE.AND UP0, UPT, UR7, 0x1, UPT ;  /* 0x000000010700788c */ /* 0x001fe2000bf06270 */
[----:B-1----:R-:W-:-:S06]  /*0100*/  VIADD R4, R2, 0xffffffe ;  /* 0x0ffffffe02047836 */ /* 0x002fcc0000000000 */
[----:B------:R0:W1:Y:S02]  /*0110*/  F2I.FTZ.U32.TRUNC.NTZ R5, R4 ;  /* 0x0000000400057305 */ /* 0x000064000021f000 */
[----:B0-----:R-:W-:Y:S02]  /*0120*/  IMAD.MOV.U32 R4, RZ, RZ, RZ ;  /* 0x000000ffff047224 */ /* 0x001fe400078e00ff */
[----:B-1----:R-:W-:-:S04]  /*0130*/  IMAD.MOV R6, RZ, RZ, -R5 ;  /* 0x000000ffff067224 */ /* 0x002fc800078e0a05 */
[----:B------:R-:W-:Y:S01]  /*0140*/  IMAD R9, R6, R7, RZ ;  /* 0x0000000706097224 */ /* 0x000fe200078e02ff */
[----:B------:R-:W-:-:S03]  /*0150*/  IABS R6, R3 ;  /* 0x0000000300067213 */ /* 0x000fc60000000000 */
[----:B------:R-:W-:-:S04]  /*0160*/  IMAD.HI.U32 R5, R5, R9, R4 ;  /* 0x0000000905057227 */ /* 0x000fc800078e0004 */
[----:B------:R-:W-:Y:S02]  /*0170*/  IMAD.MOV.U32 R4, RZ, RZ, -0x800000 ;  /* 0xff800000ff047424 */ /* 0x000fe400078e00ff */
[----:B------:R-:W-:-:S04]  /*0180*/  IMAD.HI.U32 R5, R5, R6, RZ ;  /* 0x0000000605057227 */ /* 0x000fc800078e00ff */
[----:B------:R-:W-:-:S04]  /*0190*/  IMAD.MOV R2, RZ, RZ, -R5 ;  /* 0x000000ffff027224 */ /* 0x000fc800078e0a05 */
[----:B------:R-:W-:-:S05]  /*01a0*/  IMAD R2, R7, R2, R6 ;  /* 0x0000000207027224 */ /* 0x000fca00078e0206 */
[----:B------:R-:W-:-:S13]  /*01b0*/  ISETP.GT.U32.AND P2, PT, R7, R2, PT ;  /* 0x000000020700720c */ /* 0x000fda0003f44070 */
[----:B------:R-:W-:Y:S02]  /*01c0*/  @!P2 IMAD.IADD R2, R2, 0x1, -R7 ;  /* 0x000000010202a824 */ /* 0x000fe400078e0a07 */
[----:B------:R-:W-:Y:S01]  /*01d0*/  @!P2 VIADD R5, R5, 0x1 ;  /* 0x000000010505a836 */ /* 0x000fe20000000000 */
[----:B------:R-:W-:Y:S02]  /*01e0*/  ISETP.NE.AND P2, PT, R0, RZ, PT ;  /* 0x000000ff0000720c */ /* 0x000fe40003f45270 */
[----:B------:R-:W-:Y:S02]  /*01f0*/  ISETP.GE.U32.AND P0, PT, R2, R7, PT ;  /* 0x000000070200720c */ /* 0x000fe40003f06070 */
[----:B------:R-:W-:-:S04]  /*0200*/  LOP3.LUT R2, R3, R0, RZ, 0x3c, !PT ;  /* 0x0000000003027212 */ /* 0x000fc800078e3cff */
[----:B------:R-:W-:-:S07]  /*0210*/  ISETP.GE.AND P1, PT, R2, RZ, PT ;  /* 0x000000ff0200720c */ /* 0x000fce0003f26270 */
[----:B------:R-:W-:-:S06]  /*0220*/  @P0 VIADD R5, R5, 0x1 ;  /* 0x0000000105050836 */ /* 0x000fcc0000000000 */
[----:B------:R-:W-:Y:S01]  /*0230*/  @!P1 IMAD.MOV R5, RZ, RZ, -R5 ;  /* 0x000000ffff059224 */ /* 0x000fe200078e0a05 */
[----:B------:R-:W-:Y:S01]  /*0240*/  @!P2 LOP3.LUT R5, RZ, R0, RZ, 0x33, !PT ;  /* 0x00000000ff05a212 */ /* 0x000fe200078e33ff */
[----:B--2---:R-:W-:Y:S06]  /*0250*/  BRA.U !UP0, `(.L_x_0) ;  /* 0x0000000908847547 */ /* 0x004fec000b800000 */
[----:B------:R-:W-:Y:S01]  /*0260*/  UISETP.GE.U32.AND UP1, UPT, UR7, 0x10, UPT ;  /* 0x000000100700788c */ /* 0x000fe2000bf26070 */
[----:B------:R-:W-:Y:S01]  /*0270*/  IMAD R6, R5, R0, RZ ;  /* 0x0000000005067224 */ /* 0x000fe200078e02ff */
[----:B------:R-:W-:Y:S01]  /*0280*/  ULOP3.LUT UR4, UR7, 0xf, URZ, 0xc0, !UPT ;  /* 0x0000000f07047892 */ /* 0x000fe2000f8ec0ff */
[----:B------:R-:W-:Y:S02]  /*0290*/  IMAD.MOV.U32 R4, RZ, RZ, -0x800000 ;  /* 0xff800000ff047424 */ /* 0x000fe400078e00ff */
[----:B------:R-:W-:Y:S01]  /*02a0*/  IMAD.MOV.U32 R2, RZ, RZ, RZ ;  /* 0x000000ffff027224 */ /* 0x000fe200078e00ff */
[----:B------:R-:W-:Y:S01]  /*02b0*/  UISETP.NE.AND UP0, UPT, UR4, URZ, UPT ;  /* 0x000000ff0400728c */ /* 0x000fe2000bf05270 */
[----:B------:R-:W-:Y:S02]  /*02c0*/  IMAD.IADD R9, R3, 0x1, -R6 ;  /* 0x0000000103097824 */ /* 0x000fe400078e0a06 */
[----:B------:R-:W-:Y:S08]  /*02d0*/  BRA.U !UP1, `(.L_x_1) ;  /* 0x0000000509287547 */ /* 0x000ff0000b800000 */
[----:B------:R-:W-:Y:S02]  /*02e0*/  ULOP3.LUT UR5, UR7, 0x7ffffff0, URZ, 0xc0, !UPT ;  /* 0x7ffffff007057892 */ /* 0x000fe4000f8ec0ff */
[----:B------:R-:W-:Y:S02]  /*02f0*/  IMAD R7, R6, UR7, R9 ;  /* 0x0000000706077c24 */ /* 0x000fe4000f8e0209 */
[----:B------:R-:W-:Y:S01]  /*0300*/  IMAD.MOV.U32 R4, RZ, RZ, -0x800000 ;  /* 0xff800000ff047424 */ /* 0x000fe200078e00ff */
[----:B------:R-:W-:Y:S02]  /*0310*/  UIADD3 UR6, UPT, UPT, -UR5, URZ, URZ ;  /* 0x000000ff05067290 */ /* 0x000fe4000fffe1ff */
[----:B------:R-:W-:-:S10]  /*0320*/  IMAD.U32 R2, RZ, RZ, UR5 ;  /* 0x00000005ff027e24 */ /* 0x000fd4000f8e00ff */
.L_x_2:
[----:B------:R-:W0:Y:S02]  /*0330*/  LDC.64 R12, c[0x0][0x380] ;  /* 0x0000e000ff0c7b82 */ /* 0x000e240000000a00 */
[----:B0-----:R-:W-:-:S05]  /*0340*/  IMAD.WIDE R12, R7, 0x4, R12 ;  /* 0x00000004070c7825 */ /* 0x001fca00078e020c */
[----:B------:R-:W2:Y:S01]  /*0350*/  LDG.E R11, desc[UR8][R12.64] ;  /* 0x000000080c0b7981 */ /* 0x000ea2000c1e1900 */
[----:B------:R-:W-:-:S05]  /*0360*/  IMAD.WIDE R14, R0, 0x4, R12 ;  /* 0x00000004000e7825 */ /* 0x000fca00078e020c */
[----:B------:R-:W3:Y:S01]  /*0370*/  LDG.E R6, desc[UR8][R14.64] ;  /* 0x000000080e067981 */ /* 0x000ee2000c1e1900 */
[----:B------:R-:W-:-:S05]  /*0380*/  IMAD.WIDE R20, R0, 0x4, R14 ;  /* 0x0000000400147825 */ /* 0x000fca00078e020e */
[----:B------:R-:W4:Y:S01]  /*0390*/  LDG.E R8, desc[UR8][R20.64] ;  /* 0x0000000814087981 */ /* 0x000f22000c1e1900 */
[----:B------:R-:W-:-:S05]  /*03a0*/  IMAD.WIDE R22, R0, 0x4, R20 ;  /* 0x0000000400167825 */ /* 0x000fca00078e0214 */
[----:B------:R-:W5:Y:S01]  /*03b0*/  LDG.E R10, desc[UR8][R22.64] ;  /* 0x00000008160a7981 */ /* 0x000f62000c1e1900 */
[----:B------:R-:W-:-:S05]  /*03c0*/  IMAD.WIDE R28, R0, 0x4, R22 ;  /* 0x00000004001c7825 */ /* 0x000fca00078e0216 */
[----:B------:R-:W5:Y:S01]  /*03d0*/  LDG.E R27, desc[UR8][R28.64] ;  /* 0x000000081c1b7981 */ /* 0x000f62000c1e1900 */
[----:B------:R-:W-:-:S05]  /*03e0*/  IMAD.WIDE R16, R0, 0x4, R28 ;  /* 0x0000000400107825 */ /* 0x000fca00078e021c */
[----:B------:R0:W5:Y:S02]  /*03f0*/  LDG.E R26, desc[UR8][R16.64] ;  /* 0x00000008101a7981 */ /* 0x000164000c1e1900 */
[----:B0-----:R-:W-:-:S05]  /*0400*/  IMAD.WIDE R16, R0, 0x4, R16 ;  /* 0x0000000400107825 */ /* 0x001fca00078e0210 */
[----:B------:R-:W5:Y:S01]  /*0410*/  LDG.E R25, desc[UR8][R16.64] ;  /* 0x0000000810197981 */ /* 0x000f62000c1e1900 */
[----:B------:R-:W-:-:S05]  /*0420*/  IMAD.WIDE R18, R0, 0x4, R16 ;  /* 0x0000000400127825 */ /* 0x000fca00078e0210 */
[----:B------:R-:W5:Y:S01]  /*0430*/  LDG.E R24, desc[UR8][R18.64] ;  /* 0x0000000812187981 */ /* 0x000f62000c1e1900 */
        /* <DEDUP_REMOVED lines=8> */
[----:B------:R-:W-:-:S04]  /*04c0*/  IMAD.WIDE R16, R0, 0x4, R14 ;  /* 0x0000000400107825 */ /* 0x000fc800078e020e */
[C---:B------:R-:W-:Y:S01]  /*04d0*/  IMAD.WIDE R18, R0.reuse, 0x4, R16 ;  /* 0x0000000400127825 */ /* 0x040fe200078e0210 */
[----:B------:R-:W5:Y:S03]  /*04e0*/  LDG.E R14, desc[UR8][R16.64] ;  /* 0x00000008100e7981 */ /* 0x000f66000c1e1900 */
[C---:B------:R-:W-:Y:S01]  /*04f0*/  IMAD.WIDE R20, R0.reuse, 0x4, R18 ;  /* 0x0000000400147825 */ /* 0x040fe200078e0212 */
[----:B------:R-:W5:Y:S03]  /*0500*/  LDG.E R16, desc[UR8][R18.64] ;  /* 0x0000000812107981 */ /* 0x000f66000c1e1900 */
[C---:B------:R-:W-:Y:S01]  /*0510*/  IMAD.WIDE R22, R0.reuse, 0x4, R20 ;  /* 0x0000000400167825 */ /* 0x040fe200078e0214 */
[----:B------:R-:W5:Y:S05]  /*0520*/  LDG.E R17, desc[UR8][R20.64] ;  /* 0x0000000814117981 */ /* 0x000f6a000c1e1900 */
[----:B------:R-:W5:Y:S01]  /*0530*/  LDG.E R22, desc[UR8][R22.64] ;  /* 0x0000000816167981 */ /* 0x000f62000c1e1900 */
[----:B------:R-:W-:Y:S01]  /*0540*/  UIADD3 UR6, UPT, UPT, UR6, 0x10, URZ ;  /* 0x0000001006067890 */ /* 0x000fe2000fffe0ff */
[----:B------:R-:W-:-:S03]  /*0550*/  IMAD R7, R0, 0x10, R7 ;  /* 0x0000001000077824 */ /* 0x000fc600078e0207 */
[----:B------:R-:W-:Y:S01]  /*0560*/  UISETP.NE.AND UP1, UPT, UR6, URZ, UPT ;  /* 0x000000ff0600728c */ /* 0x000fe2000bf25270 */
[----:B--2---:R-:W-:-:S04]  /*0570*/  FSETP.GT.AND P0, PT, R11, R4, PT ;  /* 0x000000040b00720b */ /* 0x004fc80003f04000 */
[----:B------:R-:W-:-:S04]  /*0580*/  FSEL R11, R11, R4, P0 ;  /* 0x000000040b0b7208 */ /* 0x000fc80000000000 */
[----:B---3--:R-:W-:-:S04]  /*0590*/  FSETP.GT.AND P0, PT, R6, R11, PT ;  /* 0x0000000b0600720b */ /* 0x008fc80003f04000 */
[----:B------:R-:W-:-:S04]  /*05a0*/  FSEL R11, R6, R11, P0 ;  /* 0x0000000b060b7208 */ /* 0x000fc80000000000 */
[----:B----4-:R-:W-:-:S04]  /*05b0*/  FSETP.GT.AND P0, PT, R8, R11, PT ;  /* 0x0000000b0800720b */ /* 0x010fc80003f04000 */
[----:B------:R-:W-:-:S04]  /*05c0*/  FSEL R11, R8, R11, P0 ;  /* 0x0000000b080b7208 */ /* 0x000fc80000000000 */
[----:B-----5:R-:W-:-:S04]  /*05d0*/  FSETP.GT.AND P0, PT, R10, R11, PT ;  /* 0x0000000b0a00720b */ /* 0x020fc80003f04000 */
[----:B------:R-:W-:-:S04]  /*05e0*/  FSEL R10, R10, R11, P0 ;  /* 0x0000000b0a0a7208 */ /* 0x000fc80000000000 */
[----:B------:R-:W-:-:S04]  /*05f0*/  FSETP.GT.AND P0, PT, R27, R10, PT ;  /* 0x0000000a1b00720b */ /* 0x000fc80003f04000 */
        /* <DEDUP_REMOVED lines=22> */
[----:B------:R-:W-:Y:S01]  /*0760*/  FSEL R4, R22, R17, P0 ;  /* 0x0000001116047208 */ /* 0x000fe20000000000 */
[----:B------:R-:W-:Y:S08]  /*0770*/  BRA.U UP1, `(.L_x_2) ;  /* 0xfffffff901ec7547 */ /* 0x000ff0000b83ffff */
.L_x_1:
[----:B------:R-:W-:Y:S05]  /*0780*/  BRA.U !UP0, `(.L_x_0) ;  /* 0x0000000508387547 */ /* 0x000fea000b800000 */
[----:B------:R-:W-:Y:S02]  /*0790*/  UISETP.GE.U32.AND UP0, UPT, UR4, 0x8, UPT ;  /* 0x000000080400788c */ /* 0x000fe4000bf06070 */
[----:B------:R-:W-:-:S04]  /*07a0*/  ULOP3.LUT UR5, UR7, 0x7, URZ, 0xc0, !UPT ;  /* 0x0000000707057892 */ /* 0x000fc8000f8ec0ff */
[----:B------:R-:W-:-:S03]  /*07b0*/  UISETP.NE.AND UP1, UPT, UR5, URZ, UPT ;  /* 0x000000ff0500728c */ /* 0x000fc6000bf25270 */
[----:B------:R-:W-:Y:S08]  /*07c0*/  BRA.U !UP0, `(.L_x_3) ;  /* 0x0000000108907547 */ /* 0x000ff0000b800000 */
[----:B------:R-:W0:Y:S01]  /*07d0*/  LDC.64 R10, c[0x0][0x380] ;  /* 0x0000e000ff0a7b82 */ /* 0x000e220000000a00 */
[----:B------:R-:W-:-:S04]  /*07e0*/  IMAD R6, R5, UR7, R2 ;  /* 0x0000000705067c24 */ /* 0x000fc8000f8e0202 */
[----:B------:R-:W-:-:S04]  /*07f0*/  IMAD R7, R6, R0, R9 ;  /* 0x0000000006077224 */ /* 0x000fc800078e0209 */
[----:B0-----:R-:W-:-:S05]  /*0800*/  IMAD.WIDE R10, R7, 0x4, R10 ;  /* 0x00000004070a7825 */ /* 0x001fca00078e020a */
[----:B------:R0:W2:Y:S01]  /*0810*/  LDG.E R7, desc[UR8][R10.64] ;  /* 0x000000080a077981 */ /* 0x0000a2000c1e1900 */
[----:B------:R-:W-:-:S05]  /*0820*/  IMAD.WIDE R12, R0, 0x4, R10 ;  /* 0x00000004000c7825 */ /* 0x000fca00078e020a */
[----:B------:R1:W3:Y:S01]  /*0830*/  LDG.E R23, desc[UR8][R12.64] ;  /* 0x000000080c177981 */ /* 0x0002e2000c1e1900 */
[----:B------:R-:W-:-:S05]  /*0840*/  IMAD.WIDE R14, R0, 0x4, R12 ;  /* 0x00000004000e7825 */ /* 0x000fca00078e020c */
[----:B------:R-:W4:Y:S01]  /*0850*/  LDG.E R25, desc[UR8][R14.64] ;  /* 0x000000080e197981 */ /* 0x000f22000c1e1900 */
[----:B------:R-:W-:-:S05]  /*0860*/  IMAD.WIDE R16, R0, 0x4, R14 ;  /* 0x0000000400107825 */ /* 0x000fca00078e020e */
[----:B------:R-:W5:Y:S01]  /*0870*/  LDG.E R27, desc[UR8][R16.64] ;  /* 0x00000008101b7981 */ /* 0x000f62000c1e1900 */
[----:B------:R-:W-:-:S05]  /*0880*/  IMAD.WIDE R18, R0, 0x4, R16 ;  /* 0x0000000400127825 */ /* 0x000fca00078e0210 */
[----:B------:R-:W5:Y:S01]  /*0890*/  LDG.E R29, desc[UR8][R18.64] ;  /* 0x00000008121d7981 */ /* 0x000f62000c1e1900 */
[----:B------:R-:W-:-:S05]  /*08a0*/  IMAD.WIDE R20, R0, 0x4, R18 ;  /* 0x0000000400147825 */ /* 0x000fca00078e0212 */
[----:B------:R-:W5:Y:S01]  /*08b0*/  LDG.E R6, desc[UR8][R20.64] ;  /* 0x0000000814067981 */ /* 0x000f62000c1e1900 */
[----:B0-----:R-:W-:-:S05]  /*08c0*/  IMAD.WIDE R10, R0, 0x4, R20 ;  /* 0x00000004000a7825 */ /* 0x001fca00078e0214 */
[----:B------:R-:W5:Y:S01]  /*08d0*/  LDG.E R8, desc[UR8][R10.64] ;  /* 0x000000080a087981 */ /* 0x000f62000c1e1900 */
[----:B-1----:R-:W-:-:S06]  /*08e0*/  IMAD.WIDE R12, R0, 0x4, R10 ;  /* 0x00000004000c7825 */ /* 0x002fcc00078e020a */
[----:B------:R-:W5:Y:S01]  /*08f0*/  LDG.E R13, desc[UR8][R12.64] ;  /* 0x000000080c0d7981 */ /* 0x000f62000c1e1900 */
[----:B------:R-:W-:Y:S01]  /*0900*/  VIADD R2, R2, 0x8 ;  /* 0x0000000802027836 */ /* 0x000fe20000000000 */
        /* <DEDUP_REMOVED lines=15> */
[----:B------:R-:W-:-:S09]  /*0a00*/  FSEL R4, R13, R4, P0 ;  /* 0x000000040d047208 */ /* 0x000fd20000000000 */
.L_x_3:
        /* <DEDUP_REMOVED lines=9> */
[----:B------:R-:W2:Y:S01]  /*0aa0*/  LDG.E R17, desc[UR8][R6.64] ;  /* 0x0000000806117981 */ /* 0x000ea2000c1e1900 */
[----:B------:R-:W-:-:S05]  /*0ab0*/  IMAD.WIDE R10, R0, 0x4, R6 ;  /* 0x00000004000a7825 */ /* 0x000fca00078e0206 */
[----:B------:R-:W3:Y:S01]  /*0ac0*/  LDG.E R19, desc[UR8][R10.64] ;  /* 0x000000080a137981 */ /* 0x000ee2000c1e1900 */
[----:B------:R-:W-:-:S05]  /*0ad0*/  IMAD.WIDE R12, R0, 0x4, R10 ;  /* 0x00000004000c7825 */ /* 0x000fca00078e020a */
[----:B------:R-:W4:Y:S01]  /*0ae0*/  LDG.E R21, desc[UR8][R12.64] ;  /* 0x000000080c157981 */ /* 0x000f22000c1e1900 */
[----:B------:R-:W-:-:S06]  /*0af0*/  IMAD.WIDE R14, R0, 0x4, R12 ;  /* 0x00000004000e7825 */ /* 0x000fcc00078e020c */
        /* <DEDUP_REMOVED lines=9> */
[----:B------:R-:W-:-:S09]  /*0b90*/  FSEL R4, R15, R4, P0 ;  /* 0x000000040f047208 */ /* 0x000fd20000000000 */
.L_x_4:
[----:B------:R-:W-:Y:S05]  /*0ba0*/  BRA.U !UP1, `(.L_x_0) ;  /* 0x0000000109307547 */ /* 0x000fea000b800000 */
[----:B------:R-:W0:Y:S01]  /*0bb0*/  LDC.64 R10, c[0x0][0x380] ;  /* 0x0000e000ff0a7b82 */ /* 0x000e220000000a00 */
[----:B------:R-:W-:Y:S01]  /*0bc0*/  IMAD R2, R5, UR7, R2 ;  /* 0x0000000705027c24 */ /* 0x000fe2000f8e0202 */
[----:B------:R-:W-:-:S03]  /*0bd0*/  UIADD3 UR4, UPT, UPT, -UR4, URZ, URZ ;  /* 0x000000ff04047290 */ /* 0x000fc6000fffe1ff */
[----:B------:R-:W-:-:S09]  /*0be0*/  IMAD R9, R2, R0, R9 ;  /* 0x0000000002097224 */ /* 0x000fd200078e0209 */
.L_x_5:
[----:B0-----:R-:W-:-:S06]  /*0bf0*/  IMAD.WIDE R6, R9, 0x4, R10 ;  /* 0x0000000409067825 */ /* 0x001fcc00078e020a */
[----:B------:R-:W2:Y:S01]  /*0c00*/  LDG.E R7, desc[UR8][R6.64] ;  /* 0x0000000806077981 */ /* 0x000ea2000c1e1900 */
[----:B------:R-:W-:Y:S01]  /*0c10*/  UIADD3 UR4, UPT, UPT, UR4, 0x1, URZ ;  /* 0x0000000104047890 */ /* 0x000fe2000fffe0ff */
[----:B------:R-:W-:-:S03]  /*0c20*/  IMAD.IADD R9, R9, 0x1, R0 ;  /* 0x0000000109097824 */ /* 0x000fc600078e0200 */
[----:B------:R-:W-:Y:S01]  /*0c30*/  UISETP.NE.AND UP0, UPT, UR4, URZ, UPT ;  /* 0x000000ff0400728c */ /* 0x000fe2000bf05270 */
[----:B--2---:R-:W-:-:S04]  /*0c40*/  FSETP.GT.AND P0, PT, R7, R4, PT ;  /* 0x000000040700720b */ /* 0x004fc80003f04000 */
[----:B------:R-:W-:-:S04]  /*0c50*/  FSEL R4, R7, R4, P0 ;  /* 0x0000000407047208 */ /* 0x000fc80000000000 */
[----:B------:R-:W-:Y:S05]  /*0c60*/  BRA.U UP0, `(.L_x_5) ;  /* 0xfffffffd00e07547 */ /* 0x000fea000b83ffff */
.L_x_0:
[----:B------:R-:W0:Y:S02]  /*0c70*/  LDC.64 R6, c[0x0][0x388] ;  /* 0x0000e200ff067b82 */ /* 0x000e240000000a00 */
[----:B0-----:R-:W-:-:S05]  /*0c80*/  IMAD.WIDE R2, R3, 0x4, R6 ;  /* 0x0000000403027825 */ /* 0x001fca00078e0206 */
[----:B------:R-:W-:Y:S01]  /*0c90*/  STG.E desc[UR8][R2.64], R4 ;  /* 0x0000000402007986 */ /* 0x000fe2000c101908 */
[----:B------:R-:W-:Y:S05]  /*0ca0*/  EXIT ;  /* 0x000000000000794d */ /* 0x000fea0003800000 */
.L_x_6:
[----:B------:R-:W-:-:S00]  /*0cb0*/  BRA `(.L_x_6) ;  /* 0xfffffffc00fc7947 */ /* 0x000fc0000383ffff */
[----:B------:R-:W-:-:S00]  /*0cc0*/  NOP ;  /* 0x0000000000007918 */ /* 0x000fc00000000000 */
        /* <DEDUP_REMOVED lines=11> */
.L_x_7:


//--------------------- .nv.shared.reserved.0     --------------------------
	.section	.nv.shared.reserved.0,"aw",@nobits
	.weak		__nv_reservedSMEM_offset_0_alias
	.size		__nv_reservedSMEM_offset_0_alias, 0, 64
	.other		__nv_reservedSMEM_offset_0_alias,@"STO_CUDA_RESERVED_SHARED STV_DEFAULT"
__nv_reservedSMEM_offset_0_alias:
	.zero		0
	.zero		64


//--------------------- .nv.constant0.max_reduce_along_dim --------------------------
	.section	.nv.constant0.max_reduce_along_dim,"a",@progbits
	.sectionflags	@""
	.align	4
.nv.constant0.max_reduce_along_dim:
	.zero		924


//--------------------- SYMBOLS --------------------------

	.type		.nv.reservedSmem.offset0,@object
	.size		.nv.reservedSmem.offset0,0x4
